//
// Generated by NVIDIA NVVM Compiler
//
// Compiler Build ID: CL-36424714
// Cuda compilation tools, release 13.0, V13.0.88
// Based on NVVM 20.0.0
//

.version 9.0
.target sm_100
.address_size 64

	// .globl	_Z6kernelPdi

.visible .entry _Z6kernelPdi(
	.param .u64 .ptr .align 1 _Z6kernelPdi_param_0,
	.param .u32 _Z6kernelPdi_param_1
)
{
	.reg .pred 	%p<12>;
	.reg .b32 	%r<31>;
	.reg .b64 	%rd<11>;
	.reg .b64 	%fd<16>;

	ld.param.u64 	%rd2, [_Z6kernelPdi_param_0];
	ld.param.u32 	%r12, [_Z6kernelPdi_param_1];
	cvta.to.global.u64 	%rd1, %rd2;
	mov.u32 	%r13, %ntid.x;
	mov.u32 	%r14, %nctaid.x;
	mul.lo.s32 	%r1, %r13, %r14;
	mov.u32 	%r15, %tid.x;
	mov.u32 	%r16, %ctaid.x;
	mad.lo.s32 	%r29, %r16, %r13, %r15;
	setp.ge.s32 	%p1, %r29, %r12;
	@%p1 bra 	$L__BB0_7;
	add.s32 	%r17, %r29, %r1;
	max.s32 	%r18, %r12, %r17;
	setp.lt.s32 	%p2, %r17, %r12;
	selp.u32 	%r19, 1, 0, %p2;
	add.s32 	%r20, %r17, %r19;
	sub.s32 	%r21, %r18, %r20;
	div.u32 	%r22, %r21, %r1;
	add.s32 	%r3, %r22, %r19;
	and.b32  	%r23, %r3, 3;
	setp.eq.s32 	%p3, %r23, 3;
	@%p3 bra 	$L__BB0_4;
	add.s32 	%r24, %r3, 1;
	and.b32  	%r25, %r24, 3;
	neg.s32 	%r27, %r25;
$L__BB0_3:
	.pragma "nounroll";
	mul.wide.s32 	%rd3, %r29, 8;
	add.s64 	%rd4, %rd1, %rd3;
	ld.global.f64 	%fd1, [%rd4];
	setp.lt.f64 	%p4, %fd1, 0d0000000000000000;
	neg.f64 	%fd2, %fd1;
	selp.f64 	%fd3, %fd2, %fd1, %p4;
	st.global.f64 	[%rd4], %fd3;
	add.s32 	%r29, %r29, %r1;
	add.s32 	%r27, %r27, 1;
	setp.ne.s32 	%p5, %r27, 0;
	@%p5 bra 	$L__BB0_3;
$L__BB0_4:
	setp.lt.u32 	%p6, %r3, 3;
	@%p6 bra 	$L__BB0_7;
	mul.wide.s32 	%rd7, %r1, 8;
	shl.b32 	%r26, %r1, 2;
$L__BB0_6:
	mul.wide.s32 	%rd5, %r29, 8;
	add.s64 	%rd6, %rd1, %rd5;
	ld.global.f64 	%fd4, [%rd6];
	setp.lt.f64 	%p7, %fd4, 0d0000000000000000;
	neg.f64 	%fd5, %fd4;
	selp.f64 	%fd6, %fd5, %fd4, %p7;
	st.global.f64 	[%rd6], %fd6;
	add.s64 	%rd8, %rd6, %rd7;
	ld.global.f64 	%fd7, [%rd8];
	setp.lt.f64 	%p8, %fd7, 0d0000000000000000;
	neg.f64 	%fd8, %fd7;
	selp.f64 	%fd9, %fd8, %fd7, %p8;
	st.global.f64 	[%rd8], %fd9;
	add.s64 	%rd9, %rd8, %rd7;
	ld.global.f64 	%fd10, [%rd9];
	setp.lt.f64 	%p9, %fd10, 0d0000000000000000;
	neg.f64 	%fd11, %fd10;
	selp.f64 	%fd12, %fd11, %fd10, %p9;
	st.global.f64 	[%rd9], %fd12;
	add.s64 	%rd10, %rd9, %rd7;
	ld.global.f64 	%fd13, [%rd10];
	setp.lt.f64 	%p10, %fd13, 0d0000000000000000;
	neg.f64 	%fd14, %fd13;
	selp.f64 	%fd15, %fd14, %fd13, %p10;
	st.global.f64 	[%rd10], %fd15;
	add.s32 	%r29, %r26, %r29;
	setp.lt.s32 	%p11, %r29, %r12;
	@%p11 bra 	$L__BB0_6;
$L__BB0_7:
	ret;

}


// ===== COMPILED SASS (sm_100) =====

	.target	sm_100

	.elftype	@"ET_EXEC"


//--------------------- .note.nv.tkinfo           --------------------------
	.section	.note.nv.tkinfo,"",@"SHT_NOTE"
	.sectionflags	@"SHF_NOTE_NV_TKINFO"
	.tkinfo
        /*0018*/ 	.word	0x00000002
        /*0030*/ 	.string	""
        /*0030*/ 	.string	"ptxas"
        /*0030*/ 	.string	"Cuda compilation tools, release 13.0, V13.0.88"
        /*0030*/ 	.string	"Build cuda_13.0.r13.0/compiler.36424714_0"
        /*0030*/ 	.string	"-arch sm_100 -m 64 "



//--------------------- .note.nv.cuinfo           --------------------------
	.section	.note.nv.cuinfo,"",@"SHT_NOTE"
	.sectionflags	@"SHF_NOTE_NV_CUINFO"
        /*0018*/ 	.short	0x0002
        /*001a*/ 	.short	0x0064
        /*001c*/ 	.short	0x0082
	.zero		2


//--------------------- .nv.info                  --------------------------
	.section	.nv.info,"",@"SHT_CUDA_INFO"
	.align	4


	//----- nvinfo : EIATTR_REGCOUNT
	.align		4
        /*0000*/ 	.byte	0x04, 0x2f
        /*0002*/ 	.short	(.L_1 - .L_0)
	.align		4
.L_0:
        /*0004*/ 	.word	index@(_Z6kernelPdi)
        /*0008*/ 	.word	0x00000016


	//----- nvinfo : EIATTR_FRAME_SIZE
	.align		4
.L_1:
        /*000c*/ 	.byte	0x04, 0x11
        /*000e*/ 	.short	(.L_3 - .L_2)
	.align		4
.L_2:
        /*0010*/ 	.word	index@(_Z6kernelPdi)
        /*0014*/ 	.word	0x00000000


	//----- nvinfo : EIATTR_MIN_STACK_SIZE
	.align		4
.L_3:
        /*0018*/ 	.byte	0x04, 0x12
        /*001a*/ 	.short	(.L_5 - .L_4)
	.align		4
.L_4:
        /*001c*/ 	.word	index@(_Z6kernelPdi)
        /*0020*/ 	.word	0x00000000
.L_5:


//--------------------- .nv.compat                --------------------------
	.section	.nv.compat,"",@"SHT_CUDA_COMPAT_INFO"
	.align	4
        /*0000*/ 	.byte	0x02, 0x09, 0x00, 0x00, 0x02, 0x02, 0x01, 0x00, 0x02, 0x05, 0x05, 0x00, 0x03, 0x07, 0x01, 0x01
        /*0010*/ 	.byte	0x02, 0x03, 0x00, 0x00, 0x02, 0x06, 0x01, 0x00, 0x04, 0x0b, 0x08, 0x00, 0x01, 0x00, 0x00, 0x00
        /*0020*/ 	.byte	0x00, 0x00, 0x00, 0x00


//--------------------- .nv.info._Z6kernelPdi     --------------------------
	.section	.nv.info._Z6kernelPdi,"",@"SHT_CUDA_INFO"
	.sectionflags	@""
	.align	4


	//----- nvinfo : EIATTR_CUDA_API_VERSION
	.align		4
        /*0000*/ 	.byte	0x04, 0x37
        /*0002*/ 	.short	(.L_7 - .L_6)
.L_6:
        /*0004*/ 	.word	0x00000082


	//----- nvinfo : EIATTR_KPARAM_INFO
	.align		4
.L_7:
        /*0008*/ 	.byte	0x04, 0x17
        /*000a*/ 	.short	(.L_9 - .L_8)
.L_8:
        /*000c*/ 	.word	0x00000000
        /*0010*/ 	.short	0x0001
        /*0012*/ 	.short	0x0008
        /*0014*/ 	.byte	0x00, 0xf0, 0x11, 0x00


	//----- nvinfo : EIATTR_KPARAM_INFO
	.align		4
.L_9:
        /*0018*/ 	.byte	0x04, 0x17
        /*001a*/ 	.short	(.L_11 - .L_10)
.L_10:
        /*001c*/ 	.word	0x00000000
        /*0020*/ 	.short	0x0000
        /*0022*/ 	.short	0x0000
        /*0024*/ 	.byte	0x00, 0xf5, 0x21, 0x00


	//----- nvinfo : EIATTR_SPARSE_MMA_MASK
	.align		4
.L_11:
        /*0028*/ 	.byte	0x03, 0x50
        /*002a*/ 	.short	0x0000


	//----- nvinfo : EIATTR_MAXREG_COUNT
	.align		4
        /*002c*/ 	.byte	0x03, 0x1b
        /*002e*/ 	.short	0x00ff


	//----- nvinfo : EIATTR_MERCURY_ISA_VERSION
	.align		4
        /*0030*/ 	.byte	0x03, 0x5f
        /*0032*/ 	.short	0x0101


	//----- nvinfo : EIATTR_VRC_CTA_INIT_COUNT
	.align		4
        /*0034*/ 	.byte	0x02, 0x4a
	.zero		1
	.zero		1


	//----- nvinfo : EIATTR_EXIT_INSTR_OFFSETS
	.align		4
        /*0038*/ 	.byte	0x04, 0x1c
        /*003a*/ 	.short	(.L_13 - .L_12)


	//   ....[0]....
.L_12:
        /*003c*/ 	.word	0x00000090


	//   ....[1]....
        /*0040*/ 	.word	0x00000390


	//   ....[2]....
        /*0044*/ 	.word	0x00000590


	//----- nvinfo : EIATTR_CRS_STACK_SIZE
	.align		4
.L_13:
        /*0048*/ 	.byte	0x04, 0x1e
        /*004a*/ 	.short	(.L_15 - .L_14)
.L_14:
        /*004c*/ 	.word	0x00000000


	//----- nvinfo : EIATTR_CBANK_PARAM_SIZE
	.align		4
.L_15:
        /*0050*/ 	.byte	0x03, 0x19
        /*0052*/ 	.short	0x000c


	//----- nvinfo : EIATTR_PARAM_CBANK
	.align		4
        /*0054*/ 	.byte	0x04, 0x0a
        /*0056*/ 	.short	(.L_17 - .L_16)
	.align		4
.L_16:
        /*0058*/ 	.word	index@(.nv.constant0._Z6kernelPdi)
        /*005c*/ 	.short	0x0380
        /*005e*/ 	.short	0x000c


	//----- nvinfo : EIATTR_SW_WAR
	.align		4
.L_17:
        /*0060*/ 	.byte	0x04, 0x36
        /*0062*/ 	.short	(.L_19 - .L_18)
.L_18:
        /*0064*/ 	.word	0x00000008
.L_19:


//--------------------- .nv.callgraph             --------------------------
	.section	.nv.callgraph,"",@"SHT_CUDA_CALLGRAPH"
	.align	4
	.sectionentsize	8
	.align		4
        /*0000*/ 	.word	0x00000000
	.align		4
        /*0004*/ 	.word	0xffffffff
	.align		4
        /*0008*/ 	.word	0x00000000
	.align		4
        /*000c*/ 	.word	0xfffffffe
	.align		4
        /*0010*/ 	.word	0x00000000
	.align		4
        /*0014*/ 	.word	0xfffffffd
	.align		4
        /*0018*/ 	.word	0x00000000
	.align		4
        /*001c*/ 	.word	0xfffffffc


//--------------------- .text._Z6kernelPdi        --------------------------
	.section	.text._Z6kernelPdi,"ax",@progbits
	.align	128
        .global         _Z6kernelPdi
        .type           _Z6kernelPdi,@function
        .size           _Z6kernelPdi,(.L_x_5 - _Z6kernelPdi)
        .other          _Z6kernelPdi,@"STO_CUDA_ENTRY STV_DEFAULT"
_Z6kernelPdi:
.text._Z6kernelPdi:
[----:B------:R-:W-:Y:S01]  /*0000*/  LDC R1, c[0x0][0x37c] ;  /* 0x0000df00ff017b82 */ /* 0x000fe20000000800 */
[----:B------:R-:W0:Y:S01]  /*0010*/  S2R R5, SR_TID.X ;  /* 0x0000000000057919 */ /* 0x000e220000002100 */
[----:B------:R-:W1:Y:S06]  /*0020*/  LDCU UR4, c[0x0][0x360] ;  /* 0x00006c00ff0477ac */ /* 0x000e6c0008000800 */
[----:B------:R-:W1:Y:S01]  /*0030*/  LDC R0, c[0x0][0x370] ;  /* 0x0000dc00ff007b82 */ /* 0x000e620000000800 */
[----:B------:R-:W0:Y:S01]  /*0040*/  S2R R2, SR_CTAID.X ;  /* 0x0000000000027919 */ /* 0x000e220000002500 */
[----:B------:R-:W2:Y:S01]  /*0050*/  LDCU UR6, c[0x0][0x388] ;  /* 0x00007100ff0677ac */ /* 0x000ea20008000800 */
[----:B-1----:R-:W-:-:S02]  /*0060*/  IMAD R0, R0, UR4, RZ ;  /* 0x0000000400007c24 */ /* 0x002fc4000f8e02ff */
[----:B0-----:R-:W-:-:S05]  /*0070*/  IMAD R5, R2, UR4, R5 ;  /* 0x0000000402057c24 */ /* 0x001fca000f8e0205 */
[----:B--2---:R-:W-:-:S13]  /*0080*/  ISETP.GE.AND P0, PT, R5, UR6, PT ;  /* 0x0000000605007c0c */ /* 0x004fda000bf06270 */
[----:B------:R-:W-:Y:S05]  /*0090*/  @P0 EXIT ;  /* 0x000000000000094d */ /* 0x000fea0003800000 */
[----:B------:R-:W0:Y:S01]  /*00a0*/  I2F.U32.RP R8, R0 ;  /* 0x0000000000087306 */ /* 0x000e220000209000 */
[C---:B------:R-:W-:Y:S01]  /*00b0*/  IMAD.IADD R4, R0.reuse, 0x1, R5 ;  /* 0x0000000100047824 */ /* 0x040fe200078e0205 */
[----:B------:R-:W-:Y:S01]  /*00c0*/  ISETP.NE.U32.AND P2, PT, R0, RZ, PT ;  /* 0x000000ff0000720c */ /* 0x000fe20003f45070 */
[----:B------:R-:W-:Y:S01]  /*00d0*/  IMAD.MOV R9, RZ, RZ, -R0 ;  /* 0x000000ffff097224 */ /* 0x000fe200078e0a00 */
[----:B------:R-:W1:Y:S01]  /*00e0*/  LDCU.64 UR4, c[0x0][0x358] ;  /* 0x00006b00ff0477ac */ /* 0x000e620008000a00 */
[----:B------:R-:W-:Y:S01]  /*00f0*/  BSSY.RECONVERGENT B0, `(.L_x_0) ;  /* 0x0000029000007945 */ /* 0x000fe20003800200 */
[C---:B------:R-:W-:Y:S02]  /*0100*/  ISETP.GE.AND P0, PT, R4.reuse, UR6, PT ;  /* 0x0000000604007c0c */ /* 0x040fe4000bf06270 */
[----:B------:R-:W-:Y:S02]  /*0110*/  VIMNMX R7, PT, PT, R4, UR6, !PT ;  /* 0x0000000604077c48 */ /* 0x000fe4000ffe0100 */
[----:B------:R-:W-:-:S04]  /*0120*/  SEL R6, RZ, 0x1, P0 ;  /* 0x00000001ff067807 */ /* 0x000fc80000000000 */
[----:B------:R-:W-:Y:S01]  /*0130*/  IADD3 R7, PT, PT, R7, -R4, -R6 ;  /* 0x8000000407077210 */ /* 0x000fe20007ffe806 */
[----:B0-----:R-:W0:Y:S02]  /*0140*/  MUFU.RCP R8, R8 ;  /* 0x0000000800087308 */ /* 0x001e240000001000 */
[----:B0-----:R-:W-:-:S06]  /*0150*/  VIADD R2, R8, 0xffffffe ;  /* 0x0ffffffe08027836 */ /* 0x001fcc0000000000 */
[----:B------:R0:W2:Y:S02]  /*0160*/  F2I.FTZ.U32.TRUNC.NTZ R3, R2 ;  /* 0x0000000200037305 */ /* 0x0000a4000021f000 */
[----:B0-----:R-:W-:Y:S02]  /*0170*/  IMAD.MOV.U32 R2, RZ, RZ, RZ ;  /* 0x000000ffff027224 */ /* 0x001fe400078e00ff */
[----:B--2---:R-:W-:-:S04]  /*0180*/  IMAD R9, R9, R3, RZ ;  /* 0x0000000309097224 */ /* 0x004fc800078e02ff */
[----:B------:R-:W-:-:S06]  /*0190*/  IMAD.HI.U32 R8, R3, R9, R2 ;  /* 0x0000000903087227 */ /* 0x000fcc00078e0002 */
[----:B------:R-:W-:-:S04]  /*01a0*/  IMAD.HI.U32 R9, R8, R7, RZ ;  /* 0x0000000708097227 */ /* 0x000fc800078e00ff */
[----:B------:R-:W-:-:S04]  /*01b0*/  IMAD.MOV R2, RZ, RZ, -R9 ;  /* 0x000000ffff027224 */ /* 0x000fc800078e0a09 */
[----:B------:R-:W-:Y:S02]  /*01c0*/  IMAD R7, R0, R2, R7 ;  /* 0x0000000200077224 */ /* 0x000fe400078e0207 */
[----:B------:R-:W0:Y:S03]  /*01d0*/  LDC.64 R2, c[0x0][0x380] ;  /* 0x0000e000ff027b82 */ /* 0x000e260000000a00 */
[----:B------:R-:W-:-:S13]  /*01e0*/  ISETP.GE.U32.AND P0, PT, R7, R0, PT ;  /* 0x000000000700720c */ /* 0x000fda0003f06070 */
[----:B------:R-:W-:Y:S02]  /*01f0*/  @P0 IMAD.IADD R7, R7, 0x1, -R0 ;  /* 0x0000000107070824 */ /* 0x000fe400078e0a00 */
[----:B------:R-:W-:-:S03]  /*0200*/  @P0 VIADD R9, R9, 0x1 ;  /* 0x0000000109090836 */ /* 0x000fc60000000000 */
[----:B------:R-:W-:-:S13]  /*0210*/  ISETP.GE.U32.AND P1, PT, R7, R0, PT ;  /* 0x000000000700720c */ /* 0x000fda0003f26070 */
[----:B------:R-:W-:Y:S01]  /*0220*/  @P1 VIADD R9, R9, 0x1 ;  /* 0x0000000109091836 */ /* 0x000fe20000000000 */
[----:B------:R-:W-:-:S05]  /*0230*/  @!P2 LOP3.LUT R9, RZ, R0, RZ, 0x33, !PT ;  /* 0x00000000ff09a212 */ /* 0x000fca00078e33ff */
[----:B------:R-:W-:-:S05]  /*0240*/  IMAD.IADD R4, R6, 0x1, R9 ;  /* 0x0000000106047824 */ /* 0x000fca00078e0209 */
[C---:B------:R-:W-:Y:S02]  /*0250*/  LOP3.LUT R6, R4.reuse, 0x3, RZ, 0xc0, !PT ;  /* 0x0000000304067812 */ /* 0x040fe400078ec0ff */
[----:B------:R-:W-:Y:S02]  /*0260*/  ISETP.GE.U32.AND P0, PT, R4, 0x3, PT ;  /* 0x000000030400780c */ /* 0x000fe40003f06070 */
[----:B------:R-:W-:-:S13]  /*0270*/  ISETP.NE.AND P1, PT, R6, 0x3, PT ;  /* 0x000000030600780c */ /* 0x000fda0003f25270 */
[----:B01----:R-:W-:Y:S05]  /*0280*/  @!P1 BRA `(.L_x_1) ;  /* 0x00000000003c9947 */ /* 0x003fea0003800000 */
[----:B------:R-:W0:Y:S01]  /*0290*/  LDC.64 R10, c[0x0][0x380] ;  /* 0x0000e000ff0a7b82 */ /* 0x000e220000000a00 */
[----:B------:R-:W-:-:S05]  /*02a0*/  VIADD R4, R4, 0x1 ;  /* 0x0000000104047836 */ /* 0x000fca0000000000 */
[----:B------:R-:W-:-:S05]  /*02b0*/  LOP3.LUT R4, R4, 0x3, RZ, 0xc0, !PT ;  /* 0x0000000304047812 */ /* 0x000fca00078ec0ff */
[----:B------:R-:W-:-:S07]  /*02c0*/  IMAD.MOV R4, RZ, RZ, -R4 ;  /* 0x000000ffff047224 */ /* 0x000fce00078e0a04 */
.L_x_2:
[----:B01----:R-:W-:-:S05]  /*02d0*/  IMAD.WIDE R6, R5, 0x8, R10 ;  /* 0x0000000805067825 */ /* 0x003fca00078e020a */
[----:B------:R-:W2:Y:S01]  /*02e0*/  LDG.E.64 R8, desc[UR4][R6.64] ;  /* 0x0000000406087981 */ /* 0x000ea2000c1e1b00 */
[----:B------:R-:W-:Y:S02]  /*02f0*/  VIADD R4, R4, 0x1 ;  /* 0x0000000104047836 */ /* 0x000fe40000000000 */
[----:B------:R-:W-:Y:S01]  /*0300*/  IMAD.IADD R5, R0, 0x1, R5 ;  /* 0x0000000100057824 */ /* 0x000fe200078e0205 */
[----:B--2---:R-:W-:Y:S02]  /*0310*/  DADD R12, -RZ, -R8 ;  /* 0x00000000ff0c7229 */ /* 0x004fe40000000908 */
[----:B------:R-:W-:-:S08]  /*0320*/  DSETP.GEU.AND P1, PT, R8, RZ, PT ;  /* 0x000000ff0800722a */ /* 0x000fd00003f2e000 */
[----:B------:R-:W-:Y:S02]  /*0330*/  FSEL R8, R12, R8, !P1 ;  /* 0x000000080c087208 */ /* 0x000fe40004800000 */
[----:B------:R-:W-:Y:S02]  /*0340*/  FSEL R9, R13, R9, !P1 ;  /* 0x000000090d097208 */ /* 0x000fe40004800000 */
[----:B------:R-:W-:-:S03]  /*0350*/  ISETP.NE.AND P1, PT, R4, RZ, PT ;  /* 0x000000ff0400720c */ /* 0x000fc60003f25270 */
[----:B------:R1:W-:Y:S10]  /*0360*/  STG.E.64 desc[UR4][R6.64], R8 ;  /* 0x0000000806007986 */ /* 0x0003f4000c101b04 */
[----:B------:R-:W-:Y:S05]  /*0370*/  @P1 BRA `(.L_x_2) ;  /* 0xfffffffc00d41947 */ /* 0x000fea000383ffff */
.L_x_1:
[----:B------:R-:W-:Y:S05]  /*0380*/  BSYNC.RECONVERGENT B0 ;  /* 0x0000000000007941 */ /* 0x000fea0003800200 */
.L_x_0:
[----:B------:R-:W-:Y:S05]  /*0390*/  @!P0 EXIT ;  /* 0x000000000000894d */ /* 0x000fea0003800000 */
.L_x_3:
[----:B------:R-:W-:-:S05]  /*03a0*/  IMAD.WIDE R18, R5, 0x8, R2 ;  /* 0x0000000805127825 */ /* 0x000fca00078e0202 */
[----:B-12---:R-:W2:Y:S02]  /*03b0*/  LDG.E.64 R6, desc[UR4][R18.64] ;  /* 0x0000000412067981 */ /* 0x006ea4000c1e1b00 */
[----:B--2---:R-:W-:Y:S02]  /*03c0*/  DADD R8, -RZ, -R6 ;  /* 0x00000000ff087229 */ /* 0x004fe40000000906 */
[----:B------:R-:W-:-:S08]  /*03d0*/  DSETP.GEU.AND P0, PT, R6, RZ, PT ;  /* 0x000000ff0600722a */ /* 0x000fd00003f0e000 */
[----:B------:R-:W-:Y:S02]  /*03e0*/  FSEL R12, R8, R6, !P0 ;  /* 0x00000006080c7208 */ /* 0x000fe40004000000 */
[----:B------:R-:W-:Y:S01]  /*03f0*/  FSEL R13, R9, R7, !P0 ;  /* 0x00000007090d7208 */ /* 0x000fe20004000000 */
[----:B------:R-:W-:-:S04]  /*0400*/  IMAD.WIDE R6, R0, 0x8, R18 ;  /* 0x0000000800067825 */ /* 0x000fc800078e0212 */
[----:B------:R0:W-:Y:S04]  /*0410*/  STG.E.64 desc[UR4][R18.64], R12 ;  /* 0x0000000c12007986 */ /* 0x0001e8000c101b04 */
[----:B------:R-:W2:Y:S02]  /*0420*/  LDG.E.64 R8, desc[UR4][R6.64] ;  /* 0x0000000406087981 */ /* 0x000ea4000c1e1b00 */
        /* <DEDUP_REMOVED lines=13> */
[----:B0-----:R-:W3:Y:S01]  /*0500*/  LDG.E.64 R12, desc[UR4][R10.64] ;  /* 0x000000040a0c7981 */ /* 0x001ee2000c1e1b00 */
[----:B------:R-:W-:Y:S01]  /*0510*/  IMAD R5, R0, 0x4, R5 ;  /* 0x0000000400057824 */ /* 0x000fe200078e0205 */
[----:B---3--:R-:W-:Y:S02]  /*0520*/  DADD R18, -RZ, -R12 ;  /* 0x00000000ff127229 */ /* 0x008fe4000000090c */
[----:B------:R-:W-:-:S08]  /*0530*/  DSETP.GEU.AND P0, PT, R12, RZ, PT ;  /* 0x000000ff0c00722a */ /* 0x000fd00003f0e000 */
[----:B-1----:R-:W-:Y:S02]  /*0540*/  FSEL R6, R18, R12, !P0 ;  /* 0x0000000c12067208 */ /* 0x002fe40004000000 */
[----:B------:R-:W-:Y:S02]  /*0550*/  FSEL R7, R19, R13, !P0 ;  /* 0x0000000d13077208 */ /* 0x000fe40004000000 */
[----:B------:R-:W-:-:S03]  /*0560*/  ISETP.GE.AND P0, PT, R5, UR6, PT ;  /* 0x0000000605007c0c */ /* 0x000fc6000bf06270 */
[----:B------:R2:W-:Y:S10]  /*0570*/  STG.E.64 desc[UR4][R10.64], R6 ;  /* 0x000000060a007986 */ /* 0x0005f4000c101b04 */
[----:B------:R-:W-:Y:S05]  /*0580*/  @!P0 BRA `(.L_x_3) ;  /* 0xfffffffc00848947 */ /* 0x000fea000383ffff */
[----:B------:R-:W-:Y:S05]  /*0590*/  EXIT ;  /* 0x000000000000794d */ /* 0x000fea0003800000 */
.L_x_4:
[----:B------:R-:W-:-:S00]  /*05a0*/  BRA `(.L_x_4) ;  /* 0xfffffffc00fc7947 */ /* 0x000fc0000383ffff */
[----:B------:R-:W-:-:S00]  /*05b0*/  NOP ;  /* 0x0000000000007918 */ /* 0x000fc00000000000 */
        /* <DEDUP_REMOVED lines=12> */
.L_x_5:


//--------------------- .nv.shared.reserved.0     --------------------------
	.section	.nv.shared.reserved.0,"aw",@nobits
	.weak		__nv_reservedSMEM_offset_0_alias
	.size		__nv_reservedSMEM_offset_0_alias, 0, 64
	.other		__nv_reservedSMEM_offset_0_alias,@"STO_CUDA_RESERVED_SHARED STV_DEFAULT"
__nv_reservedSMEM_offset_0_alias:
	.zero		0
	.zero		64


//--------------------- .nv.constant0._Z6kernelPdi --------------------------
	.section	.nv.constant0._Z6kernelPdi,"a",@progbits
	.sectionflags	@""
	.align	4
.nv.constant0._Z6kernelPdi:
	.zero		908


//--------------------- SYMBOLS --------------------------

	.type		.nv.reservedSmem.offset0,@object
	.size		.nv.reservedSmem.offset0,0x4
